//
// Generated by NVIDIA NVVM Compiler
//
// Compiler Build ID: CL-36424714
// Cuda compilation tools, release 13.0, V13.0.88
// Based on NVVM 20.0.0
//

.version 9.0
.target sm_100
.address_size 64

	// .globl	_Z17cudaConvertToBitsPiPti

.visible .entry _Z17cudaConvertToBitsPiPti(
	.param .u64 .ptr .align 1 _Z17cudaConvertToBitsPiPti_param_0,
	.param .u64 .ptr .align 1 _Z17cudaConvertToBitsPiPti_param_1,
	.param .u32 _Z17cudaConvertToBitsPiPti_param_2
)
{
	.reg .pred 	%p<2>;
	.reg .b16 	%rs<5>;
	.reg .b32 	%r<7>;
	.reg .b64 	%rd<9>;

	ld.param.u64 	%rd1, [_Z17cudaConvertToBitsPiPti_param_0];
	ld.param.u64 	%rd2, [_Z17cudaConvertToBitsPiPti_param_1];
	ld.param.u32 	%r2, [_Z17cudaConvertToBitsPiPti_param_2];
	mov.u32 	%r3, %ctaid.x;
	mov.u32 	%r4, %ntid.x;
	mov.u32 	%r5, %tid.x;
	mad.lo.s32 	%r1, %r3, %r4, %r5;
	setp.ge.s32 	%p1, %r1, %r2;
	@%p1 bra 	$L__BB0_2;
	cvta.to.global.u64 	%rd3, %rd1;
	cvta.to.global.u64 	%rd4, %rd2;
	shl.b32 	%r6, %r1, 1;
	mul.wide.s32 	%rd5, %r1, 4;
	add.s64 	%rd6, %rd3, %rd5;
	ld.global.u16 	%rs1, [%rd6];
	shr.u16 	%rs2, %rs1, 1;
	and.b16  	%rs3, %rs2, 1;
	mul.wide.s32 	%rd7, %r6, 2;
	add.s64 	%rd8, %rd4, %rd7;
	st.global.u16 	[%rd8], %rs3;
	and.b16  	%rs4, %rs1, 1;
	st.global.u16 	[%rd8+2], %rs4;
$L__BB0_2:
	ret;

}


// ===== COMPILED SASS (sm_100) =====

	.target	sm_100

	.elftype	@"ET_EXEC"


//--------------------- .note.nv.tkinfo           --------------------------
	.section	.note.nv.tkinfo,"",@"SHT_NOTE"
	.sectionflags	@"SHF_NOTE_NV_TKINFO"
	.tkinfo
        /*0018*/ 	.word	0x00000002
        /*0030*/ 	.string	""
        /*0030*/ 	.string	"ptxas"
        /*0030*/ 	.string	"Cuda compilation tools, release 13.0, V13.0.88"
        /*0030*/ 	.string	"Build cuda_13.0.r13.0/compiler.36424714_0"
        /*0030*/ 	.string	"-arch sm_100 -m 64 "



//--------------------- .note.nv.cuinfo           --------------------------
	.section	.note.nv.cuinfo,"",@"SHT_NOTE"
	.sectionflags	@"SHF_NOTE_NV_CUINFO"
        /*0018*/ 	.short	0x0002
        /*001a*/ 	.short	0x0064
        /*001c*/ 	.short	0x0082
	.zero		2


//--------------------- .nv.info                  --------------------------
	.section	.nv.info,"",@"SHT_CUDA_INFO"
	.align	4


	//----- nvinfo : EIATTR_REGCOUNT
	.align		4
        /*0000*/ 	.byte	0x04, 0x2f
        /*0002*/ 	.short	(.L_1 - .L_0)
	.align		4
.L_0:
        /*0004*/ 	.word	index@(_Z17cudaConvertToBitsPiPti)
        /*0008*/ 	.word	0x0000000c


	//----- nvinfo : EIATTR_FRAME_SIZE
	.align		4
.L_1:
        /*000c*/ 	.byte	0x04, 0x11
        /*000e*/ 	.short	(.L_3 - .L_2)
	.align		4
.L_2:
        /*0010*/ 	.word	index@(_Z17cudaConvertToBitsPiPti)
        /*0014*/ 	.word	0x00000000


	//----- nvinfo : EIATTR_MIN_STACK_SIZE
	.align		4
.L_3:
        /*0018*/ 	.byte	0x04, 0x12
        /*001a*/ 	.short	(.L_5 - .L_4)
	.align		4
.L_4:
        /*001c*/ 	.word	index@(_Z17cudaConvertToBitsPiPti)
        /*0020*/ 	.word	0x00000000
.L_5:


//--------------------- .nv.compat                --------------------------
	.section	.nv.compat,"",@"SHT_CUDA_COMPAT_INFO"
	.align	4
        /*0000*/ 	.byte	0x02, 0x09, 0x00, 0x00, 0x02, 0x02, 0x01, 0x00, 0x02, 0x05, 0x05, 0x00, 0x03, 0x07, 0x01, 0x01
        /*0010*/ 	.byte	0x02, 0x03, 0x00, 0x00, 0x02, 0x06, 0x01, 0x00, 0x04, 0x0b, 0x08, 0x00, 0x09, 0x00, 0x00, 0x00
        /*0020*/ 	.byte	0x00, 0x00, 0x00, 0x00


//--------------------- .nv.info._Z17cudaConvertToBitsPiPti --------------------------
	.section	.nv.info._Z17cudaConvertToBitsPiPti,"",@"SHT_CUDA_INFO"
	.sectionflags	@""
	.align	4


	//----- nvinfo : EIATTR_CUDA_API_VERSION
	.align		4
        /*0000*/ 	.byte	0x04, 0x37
        /*0002*/ 	.short	(.L_7 - .L_6)
.L_6:
        /*0004*/ 	.word	0x00000082


	//----- nvinfo : EIATTR_KPARAM_INFO
	.align		4
.L_7:
        /*0008*/ 	.byte	0x04, 0x17
        /*000a*/ 	.short	(.L_9 - .L_8)
.L_8:
        /*000c*/ 	.word	0x00000000
        /*0010*/ 	.short	0x0002
        /*0012*/ 	.short	0x0010
        /*0014*/ 	.byte	0x00, 0xf0, 0x11, 0x00


	//----- nvinfo : EIATTR_KPARAM_INFO
	.align		4
.L_9:
        /*0018*/ 	.byte	0x04, 0x17
        /*001a*/ 	.short	(.L_11 - .L_10)
.L_10:
        /*001c*/ 	.word	0x00000000
        /*0020*/ 	.short	0x0001
        /*0022*/ 	.short	0x0008
        /*0024*/ 	.byte	0x00, 0xf5, 0x21, 0x00


	//----- nvinfo : EIATTR_KPARAM_INFO
	.align		4
.L_11:
        /*0028*/ 	.byte	0x04, 0x17
        /*002a*/ 	.short	(.L_13 - .L_12)
.L_12:
        /*002c*/ 	.word	0x00000000
        /*0030*/ 	.short	0x0000
        /*0032*/ 	.short	0x0000
        /*0034*/ 	.byte	0x00, 0xf5, 0x21, 0x00


	//----- nvinfo : EIATTR_SPARSE_MMA_MASK
	.align		4
.L_13:
        /*0038*/ 	.byte	0x03, 0x50
        /*003a*/ 	.short	0x0000


	//----- nvinfo : EIATTR_MAXREG_COUNT
	.align		4
        /*003c*/ 	.byte	0x03, 0x1b
        /*003e*/ 	.short	0x00ff


	//----- nvinfo : EIATTR_MERCURY_ISA_VERSION
	.align		4
        /*0040*/ 	.byte	0x03, 0x5f
        /*0042*/ 	.short	0x0101


	//----- nvinfo : EIATTR_VRC_CTA_INIT_COUNT
	.align		4
        /*0044*/ 	.byte	0x02, 0x4a
	.zero		1
	.zero		1


	//----- nvinfo : EIATTR_EXIT_INSTR_OFFSETS
	.align		4
        /*0048*/ 	.byte	0x04, 0x1c
        /*004a*/ 	.short	(.L_15 - .L_14)


	//   ....[0]....
.L_14:
        /*004c*/ 	.word	0x00000070


	//   ....[1]....
        /*0050*/ 	.word	0x00000140


	//----- nvinfo : EIATTR_CBANK_PARAM_SIZE
	.align		4
.L_15:
        /*0054*/ 	.byte	0x03, 0x19
        /*0056*/ 	.short	0x0014


	//----- nvinfo : EIATTR_PARAM_CBANK
	.align		4
        /*0058*/ 	.byte	0x04, 0x0a
        /*005a*/ 	.short	(.L_17 - .L_16)
	.align		4
.L_16:
        /*005c*/ 	.word	index@(.nv.constant0._Z17cudaConvertToBitsPiPti)
        /*0060*/ 	.short	0x0380
        /*0062*/ 	.short	0x0014


	//----- nvinfo : EIATTR_SW_WAR
	.align		4
.L_17:
        /*0064*/ 	.byte	0x04, 0x36
        /*0066*/ 	.short	(.L_19 - .L_18)
.L_18:
        /*0068*/ 	.word	0x00000008
.L_19:


//--------------------- .nv.callgraph             --------------------------
	.section	.nv.callgraph,"",@"SHT_CUDA_CALLGRAPH"
	.align	4
	.sectionentsize	8
	.align		4
        /*0000*/ 	.word	0x00000000
	.align		4
        /*0004*/ 	.word	0xffffffff
	.align		4
        /*0008*/ 	.word	0x00000000
	.align		4
        /*000c*/ 	.word	0xfffffffe
	.align		4
        /*0010*/ 	.word	0x00000000
	.align		4
        /*0014*/ 	.word	0xfffffffd
	.align		4
        /*0018*/ 	.word	0x00000000
	.align		4
        /*001c*/ 	.word	0xfffffffc


//--------------------- .text._Z17cudaConvertToBitsPiPti --------------------------
	.section	.text._Z17cudaConvertToBitsPiPti,"ax",@progbits
	.align	128
        .global         _Z17cudaConvertToBitsPiPti
        .type           _Z17cudaConvertToBitsPiPti,@function
        .size           _Z17cudaConvertToBitsPiPti,(.L_x_1 - _Z17cudaConvertToBitsPiPti)
        .other          _Z17cudaConvertToBitsPiPti,@"STO_CUDA_ENTRY STV_DEFAULT"
_Z17cudaConvertToBitsPiPti:
.text._Z17cudaConvertToBitsPiPti:
[----:B------:R-:W-:Y:S01]  /*0000*/  LDC R1, c[0x0][0x37c] ;  /* 0x0000df00ff017b82 */ /* 0x000fe20000000800 */
[----:B------:R-:W0:Y:S07]  /*0010*/  S2R R0, SR_TID.X ;  /* 0x0000000000007919 */ /* 0x000e2e0000002100 */
[----:B------:R-:W0:Y:S01]  /*0020*/  S2UR UR4, SR_CTAID.X ;  /* 0x00000000000479c3 */ /* 0x000e220000002500 */
[----:B------:R-:W1:Y:S07]  /*0030*/  LDCU UR5, c[0x0][0x390] ;  /* 0x00007200ff0577ac */ /* 0x000e6e0008000800 */
[----:B------:R-:W0:Y:S02]  /*0040*/  LDC R7, c[0x0][0x360] ;  /* 0x0000d800ff077b82 */ /* 0x000e240000000800 */
[----:B0-----:R-:W-:-:S05]  /*0050*/  IMAD R7, R7, UR4, R0 ;  /* 0x0000000407077c24 */ /* 0x001fca000f8e0200 */
[----:B-1----:R-:W-:-:S13]  /*0060*/  ISETP.GE.AND P0, PT, R7, UR5, PT ;  /* 0x0000000507007c0c */ /* 0x002fda000bf06270 */
[----:B------:R-:W-:Y:S05]  /*0070*/  @P0 EXIT ;  /* 0x000000000000094d */ /* 0x000fea0003800000 */
[----:B------:R-:W0:Y:S01]  /*0080*/  LDC.64 R2, c[0x0][0x380] ;  /* 0x0000e000ff027b82 */ /* 0x000e220000000a00 */
[----:B------:R-:W1:Y:S07]  /*0090*/  LDCU.64 UR4, c[0x0][0x358] ;  /* 0x00006b00ff0477ac */ /* 0x000e6e0008000a00 */
[----:B------:R-:W2:Y:S01]  /*00a0*/  LDC.64 R4, c[0x0][0x388] ;  /* 0x0000e200ff047b82 */ /* 0x000ea20000000a00 */
[----:B0-----:R-:W-:-:S06]  /*00b0*/  IMAD.WIDE R2, R7, 0x4, R2 ;  /* 0x0000000407027825 */ /* 0x001fcc00078e0202 */
[----:B-1----:R-:W3:Y:S01]  /*00c0*/  LDG.E.U16 R2, desc[UR4][R2.64] ;  /* 0x0000000402027981 */ /* 0x002ee2000c1e1500 */
[----:B------:R-:W-:-:S05]  /*00d0*/  SHF.L.U32 R7, R7, 0x1, RZ ;  /* 0x0000000107077819 */ /* 0x000fca00000006ff */
[----:B--2---:R-:W-:Y:S01]  /*00e0*/  IMAD.WIDE R4, R7, 0x2, R4 ;  /* 0x0000000207047825 */ /* 0x004fe200078e0204 */
[----:B---3--:R-:W-:Y:S02]  /*00f0*/  SHF.R.U32.HI R0, RZ, 0x1, R2 ;  /* 0x00000001ff007819 */ /* 0x008fe40000011602 */
[----:B------:R-:W-:Y:S02]  /*0100*/  LOP3.LUT R9, R2, 0x1, RZ, 0xc0, !PT ;  /* 0x0000000102097812 */ /* 0x000fe400078ec0ff */
[----:B------:R-:W-:-:S03]  /*0110*/  LOP3.LUT R7, R0, 0x1, RZ, 0xc0, !PT ;  /* 0x0000000100077812 */ /* 0x000fc600078ec0ff */
[----:B------:R-:W-:Y:S04]  /*0120*/  STG.E.U16 desc[UR4][R4.64+0x2], R9 ;  /* 0x0000020904007986 */ /* 0x000fe8000c101504 */
[----:B------:R-:W-:Y:S01]  /*0130*/  STG.E.U16 desc[UR4][R4.64], R7 ;  /* 0x0000000704007986 */ /* 0x000fe2000c101504 */
[----:B------:R-:W-:Y:S05]  /*0140*/  EXIT ;  /* 0x000000000000794d */ /* 0x000fea0003800000 */
.L_x_0:
[----:B------:R-:W-:-:S00]  /*0150*/  BRA `(.L_x_0) ;  /* 0xfffffffc00fc7947 */ /* 0x000fc0000383ffff */
[----:B------:R-:W-:-:S00]  /*0160*/  NOP ;  /* 0x0000000000007918 */ /* 0x000fc00000000000 */
        /* <DEDUP_REMOVED lines=9> */
.L_x_1:


//--------------------- .nv.shared.reserved.0     --------------------------
	.section	.nv.shared.reserved.0,"aw",@nobits
	.weak		__nv_reservedSMEM_offset_0_alias
	.size		__nv_reservedSMEM_offset_0_alias, 0, 64
	.other		__nv_reservedSMEM_offset_0_alias,@"STO_CUDA_RESERVED_SHARED STV_DEFAULT"
__nv_reservedSMEM_offset_0_alias:
	.zero		0
	.zero		64


//--------------------- .nv.constant0._Z17cudaConvertToBitsPiPti --------------------------
	.section	.nv.constant0._Z17cudaConvertToBitsPiPti,"a",@progbits
	.sectionflags	@""
	.align	4
.nv.constant0._Z17cudaConvertToBitsPiPti:
	.zero		916


//--------------------- SYMBOLS --------------------------

	.type		.nv.reservedSmem.offset0,@object
	.size		.nv.reservedSmem.offset0,0x4
